//
// Generated by NVIDIA NVVM Compiler
//
// Compiler Build ID: CL-36424714
// Cuda compilation tools, release 13.0, V13.0.88
// Based on NVVM 20.0.0
//

.version 9.0
.target sm_100
.address_size 64

	// .globl	_Z22F_cross_entropy_kernelPfS_S_
.global .align 4 .b8 logits[256];
.global .align 4 .b8 target[256];
.global .align 4 .b8 row_mean[32];
.global .align 4 .b8 shifted[256];
.global .align 4 .b8 exp_shifted[256];
.global .align 4 .b8 row_sum[32];
.global .align 4 .b8 log_sum[32];
.global .align 4 .b8 log_softmax[256];
.global .align 4 .b8 ce[256];
.global .align 4 .b8 ce_row[32];
.global .align 4 .b8 result[4];

.visible .entry _Z22F_cross_entropy_kernelPfS_S_(
	.param .u64 .ptr .align 1 _Z22F_cross_entropy_kernelPfS_S__param_0,
	.param .u64 .ptr .align 1 _Z22F_cross_entropy_kernelPfS_S__param_1,
	.param .u64 .ptr .align 1 _Z22F_cross_entropy_kernelPfS_S__param_2
)
{
	.reg .pred 	%p<21>;
	.reg .b32 	%r<11>;
	.reg .b32 	%f<69>;
	.reg .b64 	%rd<84>;

	ld.param.u64 	%rd1, [_Z22F_cross_entropy_kernelPfS_S__param_0];
	ld.param.u64 	%rd2, [_Z22F_cross_entropy_kernelPfS_S__param_1];
	ld.param.u64 	%rd3, [_Z22F_cross_entropy_kernelPfS_S__param_2];
	mov.u32 	%r3, %tid.y;
	mov.u32 	%r4, %ctaid.y;
	mov.u32 	%r5, %ntid.y;
	mad.lo.s32 	%r1, %r4, %r5, %r3;
	mov.u32 	%r6, %tid.x;
	mov.u32 	%r7, %ctaid.x;
	mov.u32 	%r8, %ntid.x;
	mad.lo.s32 	%r2, %r7, %r8, %r6;
	setp.lt.u32 	%p4, %r1, 8;
	setp.lt.s32 	%p5, %r2, 8;
	and.pred  	%p1, %p4, %p5;
	not.pred 	%p6, %p1;
	@%p6 bra 	$L__BB0_2;
	cvta.to.global.u64 	%rd4, %rd1;
	cvta.to.global.u64 	%rd5, %rd2;
	shl.b32 	%r9, %r1, 3;
	add.s32 	%r10, %r9, %r2;
	mul.wide.s32 	%rd6, %r10, 4;
	add.s64 	%rd7, %rd4, %rd6;
	ld.global.f32 	%f1, [%rd7];
	mul.wide.u32 	%rd8, %r1, 32;
	mov.u64 	%rd9, logits;
	add.s64 	%rd10, %rd9, %rd8;
	mul.wide.s32 	%rd11, %r2, 4;
	add.s64 	%rd12, %rd10, %rd11;
	st.global.f32 	[%rd12], %f1;
	add.s64 	%rd13, %rd5, %rd6;
	ld.global.f32 	%f2, [%rd13];
	mov.u64 	%rd14, target;
	add.s64 	%rd15, %rd14, %rd8;
	add.s64 	%rd16, %rd15, %rd11;
	st.global.f32 	[%rd16], %f2;
$L__BB0_2:
	setp.lt.u32 	%p7, %r1, 8;
	setp.eq.s32 	%p8, %r2, 0;
	and.pred  	%p2, %p8, %p7;
	not.pred 	%p9, %p2;
	@%p9 bra 	$L__BB0_4;
	mul.wide.u32 	%rd17, %r1, 32;
	mov.u64 	%rd18, logits;
	add.s64 	%rd19, %rd18, %rd17;
	ld.global.f32 	%f3, [%rd19];
	add.f32 	%f4, %f3, 0f00000000;
	ld.global.f32 	%f5, [%rd19+4];
	add.f32 	%f6, %f4, %f5;
	ld.global.f32 	%f7, [%rd19+8];
	add.f32 	%f8, %f6, %f7;
	ld.global.f32 	%f9, [%rd19+12];
	add.f32 	%f10, %f8, %f9;
	ld.global.f32 	%f11, [%rd19+16];
	add.f32 	%f12, %f10, %f11;
	ld.global.f32 	%f13, [%rd19+20];
	add.f32 	%f14, %f12, %f13;
	ld.global.f32 	%f15, [%rd19+24];
	add.f32 	%f16, %f14, %f15;
	ld.global.f32 	%f17, [%rd19+28];
	add.f32 	%f18, %f16, %f17;
	mul.wide.u32 	%rd20, %r1, 4;
	mov.u64 	%rd21, row_mean;
	add.s64 	%rd22, %rd21, %rd20;
	st.global.f32 	[%rd22], %f18;
$L__BB0_4:
	setp.lt.u32 	%p10, %r1, 8;
	setp.lt.s32 	%p11, %r2, 1;
	and.pred  	%p3, %p10, %p11;
	not.pred 	%p12, %p3;
	@%p12 bra 	$L__BB0_6;
	mul.wide.u32 	%rd23, %r1, 4;
	mov.u64 	%rd24, row_mean;
	add.s64 	%rd25, %rd24, %rd23;
	mul.wide.s32 	%rd26, %r2, 4;
	add.s64 	%rd27, %rd25, %rd26;
	ld.global.f32 	%f19, [%rd27];
	mul.f32 	%f20, %f19, 0f3E000000;
	st.global.f32 	[%rd27], %f20;
$L__BB0_6:
	@%p6 bra 	$L__BB0_8;
	mul.wide.u32 	%rd28, %r1, 32;
	mov.u64 	%rd29, logits;
	add.s64 	%rd30, %rd29, %rd28;
	mul.wide.s32 	%rd31, %r2, 4;
	add.s64 	%rd32, %rd30, %rd31;
	ld.global.f32 	%f21, [%rd32];
	mul.wide.u32 	%rd33, %r1, 4;
	mov.u64 	%rd34, row_mean;
	add.s64 	%rd35, %rd34, %rd33;
	ld.global.f32 	%f22, [%rd35];
	sub.f32 	%f23, %f21, %f22;
	mov.u64 	%rd36, shifted;
	add.s64 	%rd37, %rd36, %rd28;
	add.s64 	%rd38, %rd37, %rd31;
	st.global.f32 	[%rd38], %f23;
	mul.f32 	%f24, %f23, 0f3FB8AA3B;
	ex2.approx.f32 	%f25, %f24;
	mov.u64 	%rd39, exp_shifted;
	add.s64 	%rd40, %rd39, %rd28;
	add.s64 	%rd41, %rd40, %rd31;
	st.global.f32 	[%rd41], %f25;
$L__BB0_8:
	@%p9 bra 	$L__BB0_10;
	mul.wide.u32 	%rd42, %r1, 32;
	mov.u64 	%rd43, exp_shifted;
	add.s64 	%rd44, %rd43, %rd42;
	ld.global.f32 	%f26, [%rd44];
	add.f32 	%f27, %f26, 0f00000000;
	ld.global.f32 	%f28, [%rd44+4];
	add.f32 	%f29, %f27, %f28;
	ld.global.f32 	%f30, [%rd44+8];
	add.f32 	%f31, %f29, %f30;
	ld.global.f32 	%f32, [%rd44+12];
	add.f32 	%f33, %f31, %f32;
	ld.global.f32 	%f34, [%rd44+16];
	add.f32 	%f35, %f33, %f34;
	ld.global.f32 	%f36, [%rd44+20];
	add.f32 	%f37, %f35, %f36;
	ld.global.f32 	%f38, [%rd44+24];
	add.f32 	%f39, %f37, %f38;
	ld.global.f32 	%f40, [%rd44+28];
	add.f32 	%f41, %f39, %f40;
	mul.wide.u32 	%rd45, %r1, 4;
	mov.u64 	%rd46, row_sum;
	add.s64 	%rd47, %rd46, %rd45;
	st.global.f32 	[%rd47], %f41;
$L__BB0_10:
	@%p12 bra 	$L__BB0_12;
	mul.wide.u32 	%rd48, %r1, 4;
	mov.u64 	%rd49, row_sum;
	add.s64 	%rd50, %rd49, %rd48;
	mul.wide.s32 	%rd51, %r2, 4;
	add.s64 	%rd52, %rd50, %rd51;
	ld.global.f32 	%f42, [%rd52];
	lg2.approx.f32 	%f43, %f42;
	mul.f32 	%f44, %f43, 0f3F317218;
	mov.u64 	%rd53, log_sum;
	add.s64 	%rd54, %rd53, %rd48;
	add.s64 	%rd55, %rd54, %rd51;
	st.global.f32 	[%rd55], %f44;
$L__BB0_12:
	@%p6 bra 	$L__BB0_14;
	mul.wide.u32 	%rd56, %r1, 32;
	mov.u64 	%rd57, shifted;
	add.s64 	%rd58, %rd57, %rd56;
	mul.wide.s32 	%rd59, %r2, 4;
	add.s64 	%rd60, %rd58, %rd59;
	ld.global.f32 	%f45, [%rd60];
	mul.wide.u32 	%rd61, %r1, 4;
	mov.u64 	%rd62, log_sum;
	add.s64 	%rd63, %rd62, %rd61;
	ld.global.f32 	%f46, [%rd63];
	sub.f32 	%f47, %f45, %f46;
	mov.u64 	%rd64, log_softmax;
	add.s64 	%rd65, %rd64, %rd56;
	add.s64 	%rd66, %rd65, %rd59;
	st.global.f32 	[%rd66], %f47;
	mov.u64 	%rd67, target;
	add.s64 	%rd68, %rd67, %rd56;
	add.s64 	%rd69, %rd68, %rd59;
	ld.global.f32 	%f48, [%rd69];
	mov.u64 	%rd70, ce;
	add.s64 	%rd71, %rd70, %rd56;
	add.s64 	%rd72, %rd71, %rd59;
	neg.f32 	%f49, %f47;
	mul.f32 	%f50, %f48, %f49;
	st.global.f32 	[%rd72], %f50;
$L__BB0_14:
	@%p9 bra 	$L__BB0_16;
	mul.wide.u32 	%rd73, %r1, 32;
	mov.u64 	%rd74, ce;
	add.s64 	%rd75, %rd74, %rd73;
	ld.global.f32 	%f51, [%rd75];
	add.f32 	%f52, %f51, 0f00000000;
	ld.global.f32 	%f53, [%rd75+4];
	add.f32 	%f54, %f52, %f53;
	ld.global.f32 	%f55, [%rd75+8];
	add.f32 	%f56, %f54, %f55;
	ld.global.f32 	%f57, [%rd75+12];
	add.f32 	%f58, %f56, %f57;
	ld.global.f32 	%f59, [%rd75+16];
	add.f32 	%f60, %f58, %f59;
	ld.global.f32 	%f61, [%rd75+20];
	add.f32 	%f62, %f60, %f61;
	ld.global.f32 	%f63, [%rd75+24];
	add.f32 	%f64, %f62, %f63;
	ld.global.f32 	%f65, [%rd75+28];
	add.f32 	%f66, %f64, %f65;
	mul.wide.u32 	%rd76, %r1, 4;
	mov.u64 	%rd77, ce_row;
	add.s64 	%rd78, %rd77, %rd76;
	st.global.f32 	[%rd78], %f66;
$L__BB0_16:
	setp.gt.s32 	%p18, %r2, 0;
	setp.ne.s32 	%p19, %r1, 0;
	or.pred  	%p20, %p19, %p18;
	@%p20 bra 	$L__BB0_18;
	mul.wide.s32 	%rd79, %r2, 4;
	mov.u64 	%rd80, result;
	add.s64 	%rd81, %rd80, %rd79;
	ld.global.f32 	%f67, [%rd81];
	mul.f32 	%f68, %f67, 0f3E000000;
	st.global.f32 	[%rd81], %f68;
	cvta.to.global.u64 	%rd82, %rd3;
	add.s64 	%rd83, %rd82, %rd79;
	st.global.f32 	[%rd83], %f68;
$L__BB0_18:
	ret;

}


// ===== COMPILED SASS (sm_100) =====

	.target	sm_100

	.elftype	@"ET_EXEC"


//--------------------- .note.nv.tkinfo           --------------------------
	.section	.note.nv.tkinfo,"",@"SHT_NOTE"
	.sectionflags	@"SHF_NOTE_NV_TKINFO"
	.tkinfo
        /*0018*/ 	.word	0x00000002
        /*0030*/ 	.string	""
        /*0030*/ 	.string	"ptxas"
        /*0030*/ 	.string	"Cuda compilation tools, release 13.0, V13.0.88"
        /*0030*/ 	.string	"Build cuda_13.0.r13.0/compiler.36424714_0"
        /*0030*/ 	.string	"-arch sm_100 -m 64 "



//--------------------- .note.nv.cuinfo           --------------------------
	.section	.note.nv.cuinfo,"",@"SHT_NOTE"
	.sectionflags	@"SHF_NOTE_NV_CUINFO"
        /*0018*/ 	.short	0x0002
        /*001a*/ 	.short	0x0064
        /*001c*/ 	.short	0x0082
	.zero		2


//--------------------- .nv.info                  --------------------------
	.section	.nv.info,"",@"SHT_CUDA_INFO"
	.align	4


	//----- nvinfo : EIATTR_REGCOUNT
	.align		4
        /*0000*/ 	.byte	0x04, 0x2f
        /*0002*/ 	.short	(.L_12 - .L_11)
	.align		4
.L_11:
        /*0004*/ 	.word	index@(_Z22F_cross_entropy_kernelPfS_S_)
        /*0008*/ 	.word	0x00000018


	//----- nvinfo : EIATTR_FRAME_SIZE
	.align		4
.L_12:
        /*000c*/ 	.byte	0x04, 0x11
        /*000e*/ 	.short	(.L_14 - .L_13)
	.align		4
.L_13:
        /*0010*/ 	.word	index@(_Z22F_cross_entropy_kernelPfS_S_)
        /*0014*/ 	.word	0x00000000


	//----- nvinfo : EIATTR_MIN_STACK_SIZE
	.align		4
.L_14:
        /*0018*/ 	.byte	0x04, 0x12
        /*001a*/ 	.short	(.L_16 - .L_15)
	.align		4
.L_15:
        /*001c*/ 	.word	index@(_Z22F_cross_entropy_kernelPfS_S_)
        /*0020*/ 	.word	0x00000000
.L_16:


//--------------------- .nv.compat                --------------------------
	.section	.nv.compat,"",@"SHT_CUDA_COMPAT_INFO"
	.align	4
        /*0000*/ 	.byte	0x02, 0x09, 0x00, 0x00, 0x02, 0x02, 0x01, 0x00, 0x02, 0x05, 0x05, 0x00, 0x03, 0x07, 0x01, 0x01
        /*0010*/ 	.byte	0x02, 0x03, 0x00, 0x00, 0x02, 0x06, 0x01, 0x00, 0x04, 0x0b, 0x08, 0x00, 0x01, 0x00, 0x00, 0x00
        /*0020*/ 	.byte	0x00, 0x00, 0x00, 0x00


//--------------------- .nv.info._Z22F_cross_entropy_kernelPfS_S_ --------------------------
	.section	.nv.info._Z22F_cross_entropy_kernelPfS_S_,"",@"SHT_CUDA_INFO"
	.sectionflags	@""
	.align	4


	//----- nvinfo : EIATTR_CUDA_API_VERSION
	.align		4
        /*0000*/ 	.byte	0x04, 0x37
        /*0002*/ 	.short	(.L_18 - .L_17)
.L_17:
        /*0004*/ 	.word	0x00000082


	//----- nvinfo : EIATTR_KPARAM_INFO
	.align		4
.L_18:
        /*0008*/ 	.byte	0x04, 0x17
        /*000a*/ 	.short	(.L_20 - .L_19)
.L_19:
        /*000c*/ 	.word	0x00000000
        /*0010*/ 	.short	0x0002
        /*0012*/ 	.short	0x0010
        /*0014*/ 	.byte	0x00, 0xf5, 0x21, 0x00


	//----- nvinfo : EIATTR_KPARAM_INFO
	.align		4
.L_20:
        /*0018*/ 	.byte	0x04, 0x17
        /*001a*/ 	.short	(.L_22 - .L_21)
.L_21:
        /*001c*/ 	.word	0x00000000
        /*0020*/ 	.short	0x0001
        /*0022*/ 	.short	0x0008
        /*0024*/ 	.byte	0x00, 0xf5, 0x21, 0x00


	//----- nvinfo : EIATTR_KPARAM_INFO
	.align		4
.L_22:
        /*0028*/ 	.byte	0x04, 0x17
        /*002a*/ 	.short	(.L_24 - .L_23)
.L_23:
        /*002c*/ 	.word	0x00000000
        /*0030*/ 	.short	0x0000
        /*0032*/ 	.short	0x0000
        /*0034*/ 	.byte	0x00, 0xf5, 0x21, 0x00


	//----- nvinfo : EIATTR_SPARSE_MMA_MASK
	.align		4
.L_24:
        /*0038*/ 	.byte	0x03, 0x50
        /*003a*/ 	.short	0x0000


	//----- nvinfo : EIATTR_MAXREG_COUNT
	.align		4
        /*003c*/ 	.byte	0x03, 0x1b
        /*003e*/ 	.short	0x00ff


	//----- nvinfo : EIATTR_MERCURY_ISA_VERSION
	.align		4
        /*0040*/ 	.byte	0x03, 0x5f
        /*0042*/ 	.short	0x0101


	//----- nvinfo : EIATTR_VRC_CTA_INIT_COUNT
	.align		4
        /*0044*/ 	.byte	0x02, 0x4a
	.zero		1
	.zero		1


	//----- nvinfo : EIATTR_EXIT_INSTR_OFFSETS
	.align		4
        /*0048*/ 	.byte	0x04, 0x1c
        /*004a*/ 	.short	(.L_26 - .L_25)


	//   ....[0]....
.L_25:
        /*004c*/ 	.word	0x00000b50


	//   ....[1]....
        /*0050*/ 	.word	0x00000be0


	//----- nvinfo : EIATTR_CRS_STACK_SIZE
	.align		4
.L_26:
        /*0054*/ 	.byte	0x04, 0x1e
        /*0056*/ 	.short	(.L_28 - .L_27)
.L_27:
        /*0058*/ 	.word	0x00000000


	//----- nvinfo : EIATTR_CBANK_PARAM_SIZE
	.align		4
.L_28:
        /*005c*/ 	.byte	0x03, 0x19
        /*005e*/ 	.short	0x0018


	//----- nvinfo : EIATTR_PARAM_CBANK
	.align		4
        /*0060*/ 	.byte	0x04, 0x0a
        /*0062*/ 	.short	(.L_30 - .L_29)
	.align		4
.L_29:
        /*0064*/ 	.word	index@(.nv.constant0._Z22F_cross_entropy_kernelPfS_S_)
        /*0068*/ 	.short	0x0380
        /*006a*/ 	.short	0x0018


	//----- nvinfo : EIATTR_SW_WAR
	.align		4
.L_30:
        /*006c*/ 	.byte	0x04, 0x36
        /*006e*/ 	.short	(.L_32 - .L_31)
.L_31:
        /*0070*/ 	.word	0x00000008
.L_32:


//--------------------- .nv.callgraph             --------------------------
	.section	.nv.callgraph,"",@"SHT_CUDA_CALLGRAPH"
	.align	4
	.sectionentsize	8
	.align		4
        /*0000*/ 	.word	0x00000000
	.align		4
        /*0004*/ 	.word	0xffffffff
	.align		4
        /*0008*/ 	.word	0x00000000
	.align		4
        /*000c*/ 	.word	0xfffffffe
	.align		4
        /*0010*/ 	.word	0x00000000
	.align		4
        /*0014*/ 	.word	0xfffffffd
	.align		4
        /*0018*/ 	.word	0x00000000
	.align		4
        /*001c*/ 	.word	0xfffffffc


//--------------------- .nv.constant4             --------------------------
	.section	.nv.constant4,"a",@progbits
	.align	8
	.align		8
.nv.constant4:
        /*0000*/ 	.dword	logits
	.align		8
        /*0008*/ 	.dword	target
	.align		8
        /*0010*/ 	.dword	row_mean
	.align		8
        /*0018*/ 	.dword	shifted
	.align		8
        /*0020*/ 	.dword	exp_shifted
	.align		8
        /*0028*/ 	.dword	row_sum
	.align		8
        /*0030*/ 	.dword	log_sum
	.align		8
        /*0038*/ 	.dword	log_softmax
	.align		8
        /*0040*/ 	.dword	ce
	.align		8
        /*0048*/ 	.dword	ce_row
	.align		8
        /*0050*/ 	.dword	result


//--------------------- .text._Z22F_cross_entropy_kernelPfS_S_ --------------------------
	.section	.text._Z22F_cross_entropy_kernelPfS_S_,"ax",@progbits
	.align	128
        .global         _Z22F_cross_entropy_kernelPfS_S_
        .type           _Z22F_cross_entropy_kernelPfS_S_,@function
        .size           _Z22F_cross_entropy_kernelPfS_S_,(.L_x_17 - _Z22F_cross_entropy_kernelPfS_S_)
        .other          _Z22F_cross_entropy_kernelPfS_S_,@"STO_CUDA_ENTRY STV_DEFAULT"
_Z22F_cross_entropy_kernelPfS_S_:
.text._Z22F_cross_entropy_kernelPfS_S_:
[----:B------:R-:W-:Y:S01]  /*0000*/  LDC R1, c[0x0][0x37c] ;  /* 0x0000df00ff017b82 */ /* 0x000fe20000000800 */
[----:B------:R-:W0:Y:S07]  /*0010*/  S2R R0, SR_TID.Y ;  /* 0x0000000000007919 */ /* 0x000e2e0000002200 */
[----:B------:R-:W0:Y:S01]  /*0020*/  S2UR UR4, SR_CTAID.Y ;  /* 0x00000000000479c3 */ /* 0x000e220000002600 */
[----:B------:R-:W-:Y:S01]  /*0030*/  BSSY.RECONVERGENT B0, `(.L_x_0) ;  /* 0x0000020000007945 */ /* 0x000fe20003800200 */
[----:B------:R-:W1:Y:S06]  /*0040*/  S2R R2, SR_TID.X ;  /* 0x0000000000027919 */ /* 0x000e6c0000002100 */
[----:B------:R-:W0:Y:S08]  /*0050*/  LDC R3, c[0x0][0x364] ;  /* 0x0000d900ff037b82 */ /* 0x000e300000000800 */
[----:B------:R-:W1:Y:S08]  /*0060*/  S2UR UR5, SR_CTAID.X ;  /* 0x00000000000579c3 */ /* 0x000e700000002500 */
[----:B------:R-:W1:Y:S01]  /*0070*/  LDC R5, c[0x0][0x360] ;  /* 0x0000d800ff057b82 */ /* 0x000e620000000800 */
[----:B0-----:R-:W-:-:S05]  /*0080*/  IMAD R0, R3, UR4, R0 ;  /* 0x0000000403007c24 */ /* 0x001fca000f8e0200 */
[C---:B------:R-:W-:Y:S01]  /*0090*/  ISETP.GE.U32.AND P1, PT, R0.reuse, 0x8, PT ;  /* 0x000000080000780c */ /* 0x040fe20003f26070 */
[----:B-1----:R-:W-:Y:S01]  /*00a0*/  IMAD R3, R5, UR5, R2 ;  /* 0x0000000505037c24 */ /* 0x002fe2000f8e0202 */
[----:B------:R-:W0:Y:S04]  /*00b0*/  LDCU.64 UR4, c[0x0][0x358] ;  /* 0x00006b00ff0477ac */ /* 0x000e280008000a00 */
[C---:B------:R-:W-:Y:S02]  /*00c0*/  ISETP.GE.AND P0, PT, R3.reuse, 0x8, PT ;  /* 0x000000080300780c */ /* 0x040fe40003f06270 */
[----:B------:R-:W-:Y:S02]  /*00d0*/  ISETP.GE.AND P3, PT, R3, 0x1, PT ;  /* 0x000000010300780c */ /* 0x000fe40003f66270 */
[----:B------:R-:W-:-:S02]  /*00e0*/  ISETP.LT.U32.AND P0, PT, R0, 0x8, !P0 ;  /* 0x000000080000780c */ /* 0x000fc40004701070 */
[C---:B------:R-:W-:Y:S02]  /*00f0*/  ISETP.GT.AND P2, PT, R3.reuse, RZ, PT ;  /* 0x000000ff0300720c */ /* 0x040fe40003f44270 */
[----:B------:R-:W-:Y:S02]  /*0100*/  ISETP.EQ.AND P1, PT, R3, RZ, !P1 ;  /* 0x000000ff0300720c */ /* 0x000fe40004f22270 */
[C---:B------:R-:W-:Y:S02]  /*0110*/  ISETP.LT.U32.AND P3, PT, R0.reuse, 0x8, !P3 ;  /* 0x000000080000780c */ /* 0x040fe40005f61070 */
[----:B------:R-:W-:-:S05]  /*0120*/  ISETP.NE.OR P2, PT, R0, RZ, P2 ;  /* 0x000000ff0000720c */ /* 0x000fca0001745670 */
[----:B0-----:R-:W-:Y:S08]  /*0130*/  @!P0 BRA `(.L_x_1) ;  /* 0x00000000003c8947 */ /* 0x001ff00003800000 */
[----:B------:R-:W0:Y:S01]  /*0140*/  LDC.64 R4, c[0x0][0x380] ;  /* 0x0000e000ff047b82 */ /* 0x000e220000000a00 */
[----:B------:R-:W-:-:S07]  /*0150*/  LEA R11, R0, R3, 0x3 ;  /* 0x00000003000b7211 */ /* 0x000fce00078e18ff */
[----:B------:R-:W1:Y:S08]  /*0160*/  LDC.64 R6, c[0x4][RZ] ;  /* 0x01000000ff067b82 */ /* 0x000e700000000a00 */
[----:B------:R-:W2:Y:S01]  /*0170*/  LDC.64 R8, c[0x0][0x388] ;  /* 0x0000e200ff087b82 */ /* 0x000ea20000000a00 */
[----:B0-----:R-:W-:-:S06]  /*0180*/  IMAD.WIDE R4, R11, 0x4, R4 ;  /* 0x000000040b047825 */ /* 0x001fcc00078e0204 */
[----:B------:R-:W3:Y:S01]  /*0190*/  LDG.E R5, desc[UR4][R4.64] ;  /* 0x0000000404057981 */ /* 0x000ee2000c1e1900 */
[----:B-1----:R-:W-:-:S04]  /*01a0*/  IMAD.WIDE.U32 R6, R0, 0x20, R6 ;  /* 0x0000002000067825 */ /* 0x002fc800078e0006 */
[----:B------:R-:W-:-:S04]  /*01b0*/  IMAD.WIDE R6, R3, 0x4, R6 ;  /* 0x0000000403067825 */ /* 0x000fc800078e0206 */
[----:B--2---:R-:W-:Y:S02]  /*01c0*/  IMAD.WIDE R8, R11, 0x4, R8 ;  /* 0x000000040b087825 */ /* 0x004fe400078e0208 */
[----:B------:R-:W0:Y:S01]  /*01d0*/  LDC.64 R10, c[0x4][0x8] ;  /* 0x01000200ff0a7b82 */ /* 0x000e220000000a00 */
[----:B---3--:R1:W-:Y:S04]  /*01e0*/  STG.E desc[UR4][R6.64], R5 ;  /* 0x0000000506007986 */ /* 0x0083e8000c101904 */
[----:B------:R-:W2:Y:S01]  /*01f0*/  LDG.E R9, desc[UR4][R8.64] ;  /* 0x0000000408097981 */ /* 0x000ea2000c1e1900 */
[----:B0-----:R-:W-:-:S04]  /*0200*/  IMAD.WIDE.U32 R10, R0, 0x20, R10 ;  /* 0x00000020000a7825 */ /* 0x001fc800078e000a */
[----:B------:R-:W-:-:S05]  /*0210*/  IMAD.WIDE R10, R3, 0x4, R10 ;  /* 0x00000004030a7825 */ /* 0x000fca00078e020a */
[----:B--2---:R1:W-:Y:S02]  /*0220*/  STG.E desc[UR4][R10.64], R9 ;  /* 0x000000090a007986 */ /* 0x0043e4000c101904 */
.L_x_1:
[----:B------:R-:W-:Y:S05]  /*0230*/  BSYNC.RECONVERGENT B0 ;  /* 0x0000000000007941 */ /* 0x000fea0003800200 */
.L_x_0:
[----:B------:R-:W-:Y:S04]  /*0240*/  BSSY.RECONVERGENT B0, `(.L_x_2) ;  /* 0x0000017000007945 */ /* 0x000fe80003800200 */
[----:B------:R-:W-:Y:S05]  /*0250*/  @!P1 BRA `(.L_x_3) ;  /* 0x0000000000549947 */ /* 0x000fea0003800000 */
[----:B-1----:R-:W0:Y:S02]  /*0260*/  LDC.64 R4, c[0x4][RZ] ;  /* 0x01000000ff047b82 */ /* 0x002e240000000a00 */
[----:B0-----:R-:W-:-:S06]  /*0270*/  IMAD.WIDE.U32 R6, R0, 0x20, R4 ;  /* 0x0000002000067825 */ /* 0x001fcc00078e0004 */
[----:B------:R-:W0:Y:S01]  /*0280*/  LDC.64 R4, c[0x4][0x10] ;  /* 0x01000400ff047b82 */ /* 0x000e220000000a00 */
[----:B------:R-:W2:Y:S04]  /*0290*/  LDG.E R2, desc[UR4][R6.64] ;  /* 0x0000000406027981 */ /* 0x000ea8000c1e1900 */
[----:B------:R-:W3:Y:S04]  /*02a0*/  LDG.E R9, desc[UR4][R6.64+0x4] ;  /* 0x0000040406097981 */ /* 0x000ee8000c1e1900 */
[----:B------:R-:W4:Y:S04]  /*02b0*/  LDG.E R11, desc[UR4][R6.64+0x8] ;  /* 0x00000804060b7981 */ /* 0x000f28000c1e1900 */
[----:B------:R-:W5:Y:S04]  /*02c0*/  LDG.E R13, desc[UR4][R6.64+0xc] ;  /* 0x00000c04060d7981 */ /* 0x000f68000c1e1900 */
[----:B------:R-:W5:Y:S04]  /*02d0*/  LDG.E R15, desc[UR4][R6.64+0x10] ;  /* 0x00001004060f7981 */ /* 0x000f68000c1e1900 */
[----:B------:R-:W5:Y:S04]  /*02e0*/  LDG.E R17, desc[UR4][R6.64+0x14] ;  /* 0x0000140406117981 */ /* 0x000f68000c1e1900 */
[----:B------:R-:W5:Y:S04]  /*02f0*/  LDG.E R19, desc[UR4][R6.64+0x18] ;  /* 0x0000180406137981 */ /* 0x000f68000c1e1900 */
[----:B------:R-:W5:Y:S01]  /*0300*/  LDG.E R21, desc[UR4][R6.64+0x1c] ;  /* 0x00001c0406157981 */ /* 0x000f62000c1e1900 */
[----:B0-----:R-:W-:-:S04]  /*0310*/  IMAD.WIDE.U32 R4, R0, 0x4, R4 ;  /* 0x0000000400047825 */ /* 0x001fc800078e0004 */
[----:B--2---:R-:W-:-:S04]  /*0320*/  FADD R2, RZ, R2 ;  /* 0x00000002ff027221 */ /* 0x004fc80000000000 */
[----:B---3--:R-:W-:-:S04]  /*0330*/  FADD R2, R2, R9 ;  /* 0x0000000902027221 */ /* 0x008fc80000000000 */
[----:B----4-:R-:W-:-:S04]  /*0340*/  FADD R2, R2, R11 ;  /* 0x0000000b02027221 */ /* 0x010fc80000000000 */
[----:B-----5:R-:W-:-:S04]  /*0350*/  FADD R2, R2, R13 ;  /* 0x0000000d02027221 */ /* 0x020fc80000000000 */
[----:B------:R-:W-:-:S04]  /*0360*/  FADD R2, R2, R15 ;  /* 0x0000000f02027221 */ /* 0x000fc80000000000 */
[----:B------:R-:W-:-:S04]  /*0370*/  FADD R2, R2, R17 ;  /* 0x0000001102027221 */ /* 0x000fc80000000000 */
[----:B------:R-:W-:-:S04]  /*0380*/  FADD R2, R2, R19 ;  /* 0x0000001302027221 */ /* 0x000fc80000000000 */
[----:B------:R-:W-:-:S05]  /*0390*/  FADD R21, R2, R21 ;  /* 0x0000001502157221 */ /* 0x000fca0000000000 */
[----:B------:R0:W-:Y:S02]  /*03a0*/  STG.E desc[UR4][R4.64], R21 ;  /* 0x0000001504007986 */ /* 0x0001e4000c101904 */
.L_x_3:
[----:B------:R-:W-:Y:S05]  /*03b0*/  BSYNC.RECONVERGENT B0 ;  /* 0x0000000000007941 */ /* 0x000fea0003800200 */
.L_x_2:
[----:B------:R-:W-:Y:S04]  /*03c0*/  BSSY.RECONVERGENT B0, `(.L_x_4) ;  /* 0x0000008000007945 */ /* 0x000fe80003800200 */
[----:B------:R-:W-:Y:S05]  /*03d0*/  @!P3 BRA `(.L_x_5) ;  /* 0x000000000018b947 */ /* 0x000fea0003800000 */
[----:B01----:R-:W0:Y:S02]  /*03e0*/  LDC.64 R4, c[0x4][0x10] ;  /* 0x01000400ff047b82 */ /* 0x003e240000000a00 */
[----:B0-----:R-:W-:-:S04]  /*03f0*/  IMAD.WIDE.U32 R4, R0, 0x4, R4 ;  /* 0x0000000400047825 */ /* 0x001fc800078e0004 */
[----:B------:R-:W-:-:S05]  /*0400*/  IMAD.WIDE R4, R3, 0x4, R4 ;  /* 0x0000000403047825 */ /* 0x000fca00078e0204 */
[----:B------:R-:W2:Y:S02]  /*0410*/  LDG.E R2, desc[UR4][R4.64] ;  /* 0x0000000404027981 */ /* 0x000ea4000c1e1900 */
[----:B--2---:R-:W-:-:S05]  /*0420*/  FMUL R7, R2, 0.125 ;  /* 0x3e00000002077820 */ /* 0x004fca0000400000 */
[----:B------:R2:W-:Y:S02]  /*0430*/  STG.E desc[UR4][R4.64], R7 ;  /* 0x0000000704007986 */ /* 0x0005e4000c101904 */
.L_x_5:
[----:B------:R-:W-:Y:S05]  /*0440*/  BSYNC.RECONVERGENT B0 ;  /* 0x0000000000007941 */ /* 0x000fea0003800200 */
.L_x_4:
[----:B------:R-:W-:Y:S04]  /*0450*/  BSSY.RECONVERGENT B0, `(.L_x_6) ;  /* 0x0000017000007945 */ /* 0x000fe80003800200 */
[----:B------:R-:W-:Y:S05]  /*0460*/  @!P0 BRA `(.L_x_7) ;  /* 0x0000000000548947 */ /* 0x000fea0003800000 */
[----:B012---:R-:W0:Y:S08]  /*0470*/  LDC.64 R4, c[0x4][RZ] ;  /* 0x01000000ff047b82 */ /* 0x007e300000000a00 */
[----:B------:R-:W1:Y:S01]  /*0480*/  LDC.64 R6, c[0x4][0x10] ;  /* 0x01000400ff067b82 */ /* 0x000e620000000a00 */
[----:B0-----:R-:W-:-:S04]  /*0490*/  IMAD.WIDE.U32 R4, R0, 0x20, R4 ;  /* 0x0000002000047825 */ /* 0x001fc800078e0004 */
[----:B------:R-:W-:-:S03]  /*04a0*/  IMAD.WIDE R8, R3, 0x4, R4 ;  /* 0x0000000403087825 */ /* 0x000fc600078e0204 */
[----:B------:R-:W0:Y:S01]  /*04b0*/  LDC.64 R4, c[0x4][0x18] ;  /* 0x01000600ff047b82 */ /* 0x000e220000000a00 */
[C---:B-1----:R-:W-:Y:S02]  /*04c0*/  IMAD.WIDE.U32 R10, R0.reuse, 0x4, R6 ;  /* 0x00000004000a7825 */ /* 0x042fe400078e0006 */
[----:B------:R-:W2:Y:S04]  /*04d0*/  LDG.E R8, desc[UR4][R8.64] ;  /* 0x0000000408087981 */ /* 0x000ea8000c1e1900 */
[----:B------:R-:W2:Y:S01]  /*04e0*/  LDG.E R11, desc[UR4][R10.64] ;  /* 0x000000040a0b7981 */ /* 0x000ea2000c1e1900 */
[----:B------:R-:W1:Y:S01]  /*04f0*/  LDC.64 R6, c[0x4][0x20] ;  /* 0x01000800ff067b82 */ /* 0x000e620000000a00 */
[----:B0-----:R-:W-:-:S04]  /*0500*/  IMAD.WIDE.U32 R4, R0, 0x20, R4 ;  /* 0x0000002000047825 */ /* 0x001fc800078e0004 */
[----:B-1----:R-:W-:-:S04]  /*0510*/  IMAD.WIDE.U32 R6, R0, 0x20, R6 ;  /* 0x0000002000067825 */ /* 0x002fc800078e0006 */
[----:B------:R-:W-:-:S04]  /*0520*/  IMAD.WIDE R4, R3, 0x4, R4 ;  /* 0x0000000403047825 */ /* 0x000fc800078e0204 */
[----:B------:R-:W-:-:S04]  /*0530*/  IMAD.WIDE R6, R3, 0x4, R6 ;  /* 0x0000000403067825 */ /* 0x000fc800078e0206 */
[----:B--2---:R-:W-:-:S04]  /*0540*/  FADD R13, R8, -R11 ;  /* 0x8000000b080d7221 */ /* 0x004fc80000000000 */
[----:B------:R-:W-:-:S05]  /*0550*/  FMUL R2, R13, 1.4426950216293334961 ;  /* 0x3fb8aa3b0d027820 */ /* 0x000fca0000400000 */
[----:B------:R-:W-:-:S13]  /*0560*/  FSETP.GEU.AND P4, PT, R2, -126, PT ;  /* 0xc2fc00000200780b */ /* 0x000fda0003f8e000 */
[----:B------:R-:W-:-:S04]  /*0570*/  @!P4 FMUL R2, R2, 0.5 ;  /* 0x3f0000000202c820 */ /* 0x000fc80000400000 */
[----:B------:R-:W0:Y:S01]  /*0580*/  MUFU.EX2 R15, R2 ;  /* 0x00000002000f7308 */ /* 0x000e220000000800 */
[----:B------:R3:W-:Y:S01]  /*0590*/  STG.E desc[UR4][R4.64], R13 ;  /* 0x0000000d04007986 */ /* 0x0007e2000c101904 */
[----:B0-----:R-:W-:-:S05]  /*05a0*/  @!P4 FMUL R15, R15, R15 ;  /* 0x0000000f0f0fc220 */ /* 0x001fca0000400000 */
[----:B------:R3:W-:Y:S02]  /*05b0*/  STG.E desc[UR4][R6.64], R15 ;  /* 0x0000000f06007986 */ /* 0x0007e4000c101904 */
.L_x_7:
[----:B------:R-:W-:Y:S05]  /*05c0*/  BSYNC.RECONVERGENT B0 ;  /* 0x0000000000007941 */ /* 0x000fea0003800200 */
.L_x_6:
[----:B------:R-:W-:Y:S04]  /*05d0*/  BSSY.RECONVERGENT B0, `(.L_x_8) ;  /* 0x0000017000007945 */ /* 0x000fe80003800200 */
[----:B------:R-:W-:Y:S05]  /*05e0*/  @!P1 BRA `(.L_x_9) ;  /* 0x0000000000549947 */ /* 0x000fea0003800000 */
[----:B0123--:R-:W0:Y:S02]  /*05f0*/  LDC.64 R4, c[0x4][0x20] ;  /* 0x01000800ff047b82 */ /* 0x00fe240000000a00 */
        /* <DEDUP_REMOVED lines=20> */
.L_x_9:
[----:B------:R-:W-:Y:S05]  /*0740*/  BSYNC.RECONVERGENT B0 ;  /* 0x0000000000007941 */ /* 0x000fea0003800200 */
.L_x_8:
[----:B------:R-:W-:Y:S04]  /*0750*/  BSSY.RECONVERGENT B0, `(.L_x_10) ;  /* 0x000000f000007945 */ /* 0x000fe80003800200 */
[----:B------:R-:W-:Y:S05]  /*0760*/  @!P3 BRA `(.L_x_11) ;  /* 0x000000000034b947 */ /* 0x000fea0003800000 */
[----:B01234-:R-:W0:Y:S08]  /*0770*/  LDC.64 R4, c[0x4][0x28] ;  /* 0x01000a00ff047b82 */ /* 0x01fe300000000a00 */
[----:B------:R-:W1:Y:S01]  /*0780*/  LDC.64 R6, c[0x4][0x30] ;  /* 0x01000c00ff067b82 */ /* 0x000e620000000a00 */
[----:B0-----:R-:W-:-:S04]  /*0790*/  IMAD.WIDE.U32 R4, R0, 0x4, R4 ;  /* 0x0000000400047825 */ /* 0x001fc800078e0004 */
[----:B------:R-:W-:-:S05]  /*07a0*/  IMAD.WIDE R4, R3, 0x4, R4 ;  /* 0x0000000403047825 */ /* 0x000fca00078e0204 */
[----:B------:R-:W2:Y:S01]  /*07b0*/  LDG.E R2, desc[UR4][R4.64] ;  /* 0x0000000404027981 */ /* 0x000ea2000c1e1900 */
[----:B-1----:R-:W-:-:S04]  /*07c0*/  IMAD.WIDE.U32 R6, R0, 0x4, R6 ;  /* 0x0000000400067825 */ /* 0x002fc800078e0006 */
[----:B------:R-:W-:Y:S01]  /*07d0*/  IMAD.WIDE R6, R3, 0x4, R6 ;  /* 0x0000000403067825 */ /* 0x000fe200078e0206 */
[----:B--2---:R-:W-:-:S13]  /*07e0*/  FSETP.GEU.AND P3, PT, |R2|, 1.175494350822287508e-38, PT ;  /* 0x008000000200780b */ /* 0x004fda0003f6e200 */
[----:B------:R-:W-:-:S04]  /*07f0*/  @!P3 FMUL R2, R2, 16777216 ;  /* 0x4b8000000202b820 */ /* 0x000fc80000400000 */
[----:B------:R-:W0:Y:S02]  /*0800*/  MUFU.LG2 R8, R2 ;  /* 0x0000000200087308 */ /* 0x000e240000000c00 */
[----:B0-----:R-:W-:-:S04]  /*0810*/  @!P3 FADD R8, R8, -24 ;  /* 0xc1c000000808b421 */ /* 0x001fc80000000000 */
[----:B------:R-:W-:-:S05]  /*0820*/  FMUL R9, R8, 0.69314718246459960938 ;  /* 0x3f31721808097820 */ /* 0x000fca0000400000 */
[----:B------:R0:W-:Y:S02]  /*0830*/  STG.E desc[UR4][R6.64], R9 ;  /* 0x0000000906007986 */ /* 0x0001e4000c101904 */
.L_x_11:
[----:B------:R-:W-:Y:S05]  /*0840*/  BSYNC.RECONVERGENT B0 ;  /* 0x0000000000007941 */ /* 0x000fea0003800200 */
.L_x_10:
[----:B------:R-:W-:Y:S04]  /*0850*/  BSSY.RECONVERGENT B0, `(.L_x_12) ;  /* 0x0000017000007945 */ /* 0x000fe80003800200 */
[----:B------:R-:W-:Y:S05]  /*0860*/  @!P0 BRA `(.L_x_13) ;  /* 0x0000000000548947 */ /* 0x000fea0003800000 */
[----:B01234-:R-:W0:Y:S08]  /*0870*/  LDC.64 R4, c[0x4][0x18] ;  /* 0x01000600ff047b82 */ /* 0x01fe300000000a00 */
[----:B------:R-:W1:Y:S08]  /*0880*/  LDC.64 R6, c[0x4][0x30] ;  /* 0x01000c00ff067b82 */ /* 0x000e700000000a00 */
[----:B------:R-:W2:Y:S01]  /*0890*/  LDC.64 R10, c[0x4][0x8] ;  /* 0x01000200ff0a7b82 */ /* 0x000ea20000000a00 */
[----:B0-----:R-:W-:-:S04]  /*08a0*/  IMAD.WIDE.U32 R4, R0, 0x20, R4 ;  /* 0x0000002000047825 */ /* 0x001fc800078e0004 */
[----:B------:R-:W-:-:S03]  /*08b0*/  IMAD.WIDE R8, R3, 0x4, R4 ;  /* 0x0000000403087825 */ /* 0x000fc600078e0204 */
[----:B------:R-:W0:Y:S01]  /*08c0*/  LDC.64 R4, c[0x4][0x38] ;  /* 0x01000e00ff047b82 */ /* 0x000e220000000a00 */
[C---:B-1----:R-:W-:Y:S02]  /*08d0*/  IMAD.WIDE.U32 R6, R0.reuse, 0x4, R6 ;  /* 0x0000000400067825 */ /* 0x042fe400078e0006 */
[----:B------:R-:W3:Y:S04]  /*08e0*/  LDG.E R8, desc[UR4][R8.64] ;  /* 0x0000000408087981 */ /* 0x000ee8000c1e1900 */
[----:B------:R-:W3:Y:S01]  /*08f0*/  LDG.E R7, desc[UR4][R6.64] ;  /* 0x0000000406077981 */ /* 0x000ee2000c1e1900 */
[----:B--2---:R-:W-:-:S04]  /*0900*/  IMAD.WIDE.U32 R10, R0, 0x20, R10 ;  /* 0x00000020000a7825 */ /* 0x004fc800078e000a */
[----:B------:R-:W-:-:S04]  /*0910*/  IMAD.WIDE R10, R3, 0x4, R10 ;  /* 0x00000004030a7825 */ /* 0x000fc800078e020a */
[----:B0-----:R-:W-:-:S04]  /*0920*/  IMAD.WIDE.U32 R4, R0, 0x20, R4 ;  /* 0x0000002000047825 */ /* 0x001fc800078e0004 */
[----:B------:R-:W-:-:S04]  /*0930*/  IMAD.WIDE R4, R3, 0x4, R4 ;  /* 0x0000000403047825 */ /* 0x000fc800078e0204 */
[----:B---3--:R-:W-:Y:S02]  /*0940*/  FADD R13, R8, -R7 ;  /* 0x80000007080d7221 */ /* 0x008fe40000000000 */
[----:B------:R-:W0:Y:S03]  /*0950*/  LDC.64 R6, c[0x4][0x40] ;  /* 0x01001000ff067b82 */ /* 0x000e260000000a00 */
[----:B------:R1:W-:Y:S04]  /*0960*/  STG.E desc[UR4][R4.64], R13 ;  /* 0x0000000d04007986 */ /* 0x0003e8000c101904 */
[----:B------:R-:W2:Y:S01]  /*0970*/  LDG.E R10, desc[UR4][R10.64] ;  /* 0x000000040a0a7981 */ /* 0x000ea2000c1e1900 */
[----:B0-----:R-:W-:-:S04]  /*0980*/  IMAD.WIDE.U32 R6, R0, 0x20, R6 ;  /* 0x0000002000067825 */ /* 0x001fc800078e0006 */
[----:B------:R-:W-:-:S04]  /*0990*/  IMAD.WIDE R6, R3, 0x4, R6 ;  /* 0x0000000403067825 */ /* 0x000fc800078e0206 */
[----:B--2---:R-:W-:-:S05]  /*09a0*/  FMUL R9, R13, -R10 ;  /* 0x8000000a0d097220 */ /* 0x004fca0000400000 */
[----:B------:R1:W-:Y:S02]  /*09b0*/  STG.E desc[UR4][R6.64], R9 ;  /* 0x0000000906007986 */ /* 0x0003e4000c101904 */
.L_x_13:
[----:B------:R-:W-:Y:S05]  /*09c0*/  BSYNC.RECONVERGENT B0 ;  /* 0x0000000000007941 */ /* 0x000fea0003800200 */
.L_x_12:
[----:B------:R-:W-:Y:S04]  /*09d0*/  BSSY.RECONVERGENT B0, `(.L_x_14) ;  /* 0x0000017000007945 */ /* 0x000fe80003800200 */
[----:B------:R-:W-:Y:S05]  /*09e0*/  @!P1 BRA `(.L_x_15) ;  /* 0x0000000000549947 */ /* 0x000fea0003800000 */
[----:B01234-:R-:W0:Y:S02]  /*09f0*/  LDC.64 R4, c[0x4][0x40] ;  /* 0x01001000ff047b82 */ /* 0x01fe240000000a00 */
        /* <DEDUP_REMOVED lines=20> */
.L_x_15:
[----:B------:R-:W-:Y:S05]  /*0b40*/  BSYNC.RECONVERGENT B0 ;  /* 0x0000000000007941 */ /* 0x000fea0003800200 */
.L_x_14:
[----:B------:R-:W-:Y:S05]  /*0b50*/  @P2 EXIT ;  /* 0x000000000000294d */ /* 0x000fea0003800000 */
[----:B01234-:R-:W0:Y:S08]  /*0b60*/  LDC.64 R4, c[0x4][0x50] ;  /* 0x01001400ff047b82 */ /* 0x01fe300000000a00 */
[----:B------:R-:W1:Y:S01]  /*0b70*/  LDC.64 R6, c[0x0][0x390] ;  /* 0x0000e400ff067b82 */ /* 0x000e620000000a00 */
[----:B0-----:R-:W-:-:S05]  /*0b80*/  IMAD.WIDE R4, R3, 0x4, R4 ;  /* 0x0000000403047825 */ /* 0x001fca00078e0204 */
[----:B------:R-:W2:Y:S01]  /*0b90*/  LDG.E R0, desc[UR4][R4.64] ;  /* 0x0000000404007981 */ /* 0x000ea2000c1e1900 */
[----:B-1----:R-:W-:-:S04]  /*0ba0*/  IMAD.WIDE R2, R3, 0x4, R6 ;  /* 0x0000000403027825 */ /* 0x002fc800078e0206 */
[----:B--2---:R-:W-:-:S05]  /*0bb0*/  FMUL R9, R0, 0.125 ;  /* 0x3e00000000097820 */ /* 0x004fca0000400000 */
[----:B------:R-:W-:Y:S04]  /*0bc0*/  STG.E desc[UR4][R4.64], R9 ;  /* 0x0000000904007986 */ /* 0x000fe8000c101904 */
[----:B------:R-:W-:Y:S01]  /*0bd0*/  STG.E desc[UR4][R2.64], R9 ;  /* 0x0000000902007986 */ /* 0x000fe2000c101904 */
[----:B------:R-:W-:Y:S05]  /*0be0*/  EXIT ;  /* 0x000000000000794d */ /* 0x000fea0003800000 */
.L_x_16:
[----:B------:R-:W-:-:S00]  /*0bf0*/  BRA `(.L_x_16) ;  /* 0xfffffffc00fc7947 */ /* 0x000fc0000383ffff */
[----:B------:R-:W-:-:S00]  /*0c00*/  NOP ;  /* 0x0000000000007918 */ /* 0x000fc00000000000 */
[----:B------:R-:W-:-:S00]  /*0c10*/  NOP ;  /* 0x0000000000007918 */ /* 0x000fc00000000000 */
[----:B------:R-:W-:-:S00]  /*0c20*/  NOP ;  /* 0x0000000000007918 */ /* 0x000fc00000000000 */
[----:B------:R-:W-:-:S00]  /*0c30*/  NOP ;  /* 0x0000000000007918 */ /* 0x000fc00000000000 */
[----:B------:R-:W-:-:S00]  /*0c40*/  NOP ;  /* 0x0000000000007918 */ /* 0x000fc00000000000 */
[----:B------:R-:W-:-:S00]  /*0c50*/  NOP ;  /* 0x0000000000007918 */ /* 0x000fc00000000000 */
[----:B------:R-:W-:-:S00]  /*0c60*/  NOP ;  /* 0x0000000000007918 */ /* 0x000fc00000000000 */
[----:B------:R-:W-:-:S00]  /*0c70*/  NOP ;  /* 0x0000000000007918 */ /* 0x000fc00000000000 */
.L_x_17:


//--------------------- .nv.shared.reserved.0     --------------------------
	.section	.nv.shared.reserved.0,"aw",@nobits
	.weak		__nv_reservedSMEM_offset_0_alias
	.size		__nv_reservedSMEM_offset_0_alias, 0, 64
	.other		__nv_reservedSMEM_offset_0_alias,@"STO_CUDA_RESERVED_SHARED STV_DEFAULT"
__nv_reservedSMEM_offset_0_alias:
	.zero		0
	.zero		64


//--------------------- .nv.global                --------------------------
	.section	.nv.global,"aw",@nobits
	.align	4
.nv.global:
	.type		result,@object
	.size		result,(row_mean - result)
result:
	.zero		4
	.type		row_mean,@object
	.size		row_mean,(log_sum - row_mean)
row_mean:
	.zero		32
	.type		log_sum,@object
	.size		log_sum,(ce_row - log_sum)
log_sum:
	.zero		32
	.type		ce_row,@object
	.size		ce_row,(row_sum - ce_row)
ce_row:
	.zero		32
	.type		row_sum,@object
	.size		row_sum,(ce - row_sum)
row_sum:
	.zero		32
	.type		ce,@object
	.size		ce,(logits - ce)
ce:
	.zero		256
	.type		logits,@object
	.size		logits,(exp_shifted - logits)
logits:
	.zero		256
	.type		exp_shifted,@object
	.size		exp_shifted,(target - exp_shifted)
exp_shifted:
	.zero		256
	.type		target,@object
	.size		target,(shifted - target)
target:
	.zero		256
	.type		shifted,@object
	.size		shifted,(log_softmax - shifted)
shifted:
	.zero		256
	.type		log_softmax,@object
	.size		log_softmax,(.L_7 - log_softmax)
log_softmax:
	.zero		256
.L_7:


//--------------------- .nv.constant0._Z22F_cross_entropy_kernelPfS_S_ --------------------------
	.section	.nv.constant0._Z22F_cross_entropy_kernelPfS_S_,"a",@progbits
	.sectionflags	@""
	.align	4
.nv.constant0._Z22F_cross_entropy_kernelPfS_S_:
	.zero		920


//--------------------- SYMBOLS --------------------------

	.type		.nv.reservedSmem.offset0,@object
	.size		.nv.reservedSmem.offset0,0x4
